//
// Generated by NVIDIA NVVM Compiler
//
// Compiler Build ID: CL-36424714
// Cuda compilation tools, release 13.0, V13.0.88
// Based on NVVM 20.0.0
//

.version 9.0
.target sm_100
.address_size 64

	// .globl	_Z7copyRowPfS_ii
.global .align 4 .b8 precalc_xorwow_matrix[102400];
.global .align 4 .b8 precalc_xorwow_offset_matrix[102400];
.global .align 4 .b8 mrg32k3aM1[2304];
.global .align 4 .b8 mrg32k3aM2[2304];
.global .align 4 .b8 mrg32k3aM1SubSeq[2016];
.global .align 4 .b8 mrg32k3aM2SubSeq[2016];
.global .align 4 .b8 mrg32k3aM1Seq[2304];
.global .align 4 .b8 mrg32k3aM2Seq[2304];
.const .align 8 .b8 __cr_lgamma_table[72];

.visible .entry _Z7copyRowPfS_ii(
	.param .u64 .ptr .align 1 _Z7copyRowPfS_ii_param_0,
	.param .u64 .ptr .align 1 _Z7copyRowPfS_ii_param_1,
	.param .u32 _Z7copyRowPfS_ii_param_2,
	.param .u32 _Z7copyRowPfS_ii_param_3
)
{
	.reg .pred 	%p<4>;
	.reg .b32 	%r<14>;
	.reg .b32 	%f<2>;
	.reg .b64 	%rd<8>;

	ld.param.u64 	%rd1, [_Z7copyRowPfS_ii_param_0];
	ld.param.u64 	%rd2, [_Z7copyRowPfS_ii_param_1];
	ld.param.u32 	%r3, [_Z7copyRowPfS_ii_param_2];
	ld.param.u32 	%r4, [_Z7copyRowPfS_ii_param_3];
	mov.u32 	%r6, %ntid.x;
	mov.u32 	%r7, %ctaid.x;
	mov.u32 	%r8, %tid.x;
	mad.lo.s32 	%r1, %r6, %r7, %r8;
	mov.u32 	%r9, %ntid.y;
	mov.u32 	%r10, %ctaid.y;
	mov.u32 	%r11, %tid.y;
	mad.lo.s32 	%r12, %r9, %r10, %r11;
	setp.ge.u32 	%p1, %r1, %r3;
	setp.ge.u32 	%p2, %r12, %r4;
	or.pred  	%p3, %p1, %p2;
	@%p3 bra 	$L__BB0_2;
	cvta.to.global.u64 	%rd3, %rd2;
	cvta.to.global.u64 	%rd4, %rd1;
	mad.lo.s32 	%r13, %r3, %r12, %r1;
	mul.wide.u32 	%rd5, %r13, 4;
	add.s64 	%rd6, %rd3, %rd5;
	ld.global.f32 	%f1, [%rd6];
	add.s64 	%rd7, %rd4, %rd5;
	st.global.f32 	[%rd7], %f1;
$L__BB0_2:
	ret;

}
	// .globl	_Z7copyColPfS_ii
.visible .entry _Z7copyColPfS_ii(
	.param .u64 .ptr .align 1 _Z7copyColPfS_ii_param_0,
	.param .u64 .ptr .align 1 _Z7copyColPfS_ii_param_1,
	.param .u32 _Z7copyColPfS_ii_param_2,
	.param .u32 _Z7copyColPfS_ii_param_3
)
{
	.reg .pred 	%p<4>;
	.reg .b32 	%r<14>;
	.reg .b32 	%f<2>;
	.reg .b64 	%rd<8>;

	ld.param.u64 	%rd1, [_Z7copyColPfS_ii_param_0];
	ld.param.u64 	%rd2, [_Z7copyColPfS_ii_param_1];
	ld.param.u32 	%r4, [_Z7copyColPfS_ii_param_2];
	ld.param.u32 	%r5, [_Z7copyColPfS_ii_param_3];
	mov.u32 	%r6, %ntid.x;
	mov.u32 	%r7, %ctaid.x;
	mov.u32 	%r8, %tid.x;
	mad.lo.s32 	%r1, %r6, %r7, %r8;
	mov.u32 	%r9, %ntid.y;
	mov.u32 	%r10, %ctaid.y;
	mov.u32 	%r11, %tid.y;
	mad.lo.s32 	%r12, %r9, %r10, %r11;
	setp.ge.u32 	%p1, %r1, %r4;
	setp.ge.u32 	%p2, %r12, %r5;
	or.pred  	%p3, %p1, %p2;
	@%p3 bra 	$L__BB1_2;
	cvta.to.global.u64 	%rd3, %rd2;
	cvta.to.global.u64 	%rd4, %rd1;
	mad.lo.s32 	%r13, %r5, %r1, %r12;
	mul.wide.u32 	%rd5, %r13, 4;
	add.s64 	%rd6, %rd3, %rd5;
	ld.global.f32 	%f1, [%rd6];
	add.s64 	%rd7, %rd4, %rd5;
	st.global.f32 	[%rd7], %f1;
$L__BB1_2:
	ret;

}
	// .globl	_Z17transposeNaiveRowPfS_ii
.visible .entry _Z17transposeNaiveRowPfS_ii(
	.param .u64 .ptr .align 1 _Z17transposeNaiveRowPfS_ii_param_0,
	.param .u64 .ptr .align 1 _Z17transposeNaiveRowPfS_ii_param_1,
	.param .u32 _Z17transposeNaiveRowPfS_ii_param_2,
	.param .u32 _Z17transposeNaiveRowPfS_ii_param_3
)
{
	.reg .pred 	%p<4>;
	.reg .b32 	%r<15>;
	.reg .b32 	%f<2>;
	.reg .b64 	%rd<9>;

	ld.param.u64 	%rd1, [_Z17transposeNaiveRowPfS_ii_param_0];
	ld.param.u64 	%rd2, [_Z17transposeNaiveRowPfS_ii_param_1];
	ld.param.u32 	%r3, [_Z17transposeNaiveRowPfS_ii_param_2];
	ld.param.u32 	%r5, [_Z17transposeNaiveRowPfS_ii_param_3];
	mov.u32 	%r6, %ntid.x;
	mov.u32 	%r7, %ctaid.x;
	mov.u32 	%r8, %tid.x;
	mad.lo.s32 	%r1, %r6, %r7, %r8;
	mov.u32 	%r9, %ntid.y;
	mov.u32 	%r10, %ctaid.y;
	mov.u32 	%r11, %tid.y;
	mad.lo.s32 	%r12, %r9, %r10, %r11;
	setp.ge.u32 	%p1, %r1, %r3;
	setp.ge.u32 	%p2, %r12, %r5;
	or.pred  	%p3, %p1, %p2;
	@%p3 bra 	$L__BB2_2;
	cvta.to.global.u64 	%rd3, %rd2;
	cvta.to.global.u64 	%rd4, %rd1;
	mad.lo.s32 	%r13, %r3, %r12, %r1;
	mul.wide.u32 	%rd5, %r13, 4;
	add.s64 	%rd6, %rd3, %rd5;
	ld.global.f32 	%f1, [%rd6];
	mad.lo.s32 	%r14, %r5, %r1, %r12;
	mul.wide.u32 	%rd7, %r14, 4;
	add.s64 	%rd8, %rd4, %rd7;
	st.global.f32 	[%rd8], %f1;
$L__BB2_2:
	ret;

}
	// .globl	_Z17transposeNaiveColPfS_ii
.visible .entry _Z17transposeNaiveColPfS_ii(
	.param .u64 .ptr .align 1 _Z17transposeNaiveColPfS_ii_param_0,
	.param .u64 .ptr .align 1 _Z17transposeNaiveColPfS_ii_param_1,
	.param .u32 _Z17transposeNaiveColPfS_ii_param_2,
	.param .u32 _Z17transposeNaiveColPfS_ii_param_3
)
{
	.reg .pred 	%p<4>;
	.reg .b32 	%r<15>;
	.reg .b32 	%f<2>;
	.reg .b64 	%rd<9>;

	ld.param.u64 	%rd1, [_Z17transposeNaiveColPfS_ii_param_0];
	ld.param.u64 	%rd2, [_Z17transposeNaiveColPfS_ii_param_1];
	ld.param.u32 	%r3, [_Z17transposeNaiveColPfS_ii_param_2];
	ld.param.u32 	%r5, [_Z17transposeNaiveColPfS_ii_param_3];
	mov.u32 	%r6, %ntid.x;
	mov.u32 	%r7, %ctaid.x;
	mov.u32 	%r8, %tid.x;
	mad.lo.s32 	%r1, %r6, %r7, %r8;
	mov.u32 	%r9, %ntid.y;
	mov.u32 	%r10, %ctaid.y;
	mov.u32 	%r11, %tid.y;
	mad.lo.s32 	%r12, %r9, %r10, %r11;
	setp.ge.u32 	%p1, %r1, %r3;
	setp.ge.u32 	%p2, %r12, %r5;
	or.pred  	%p3, %p1, %p2;
	@%p3 bra 	$L__BB3_2;
	cvta.to.global.u64 	%rd3, %rd2;
	cvta.to.global.u64 	%rd4, %rd1;
	mad.lo.s32 	%r13, %r5, %r1, %r12;
	mul.wide.u32 	%rd5, %r13, 4;
	add.s64 	%rd6, %rd3, %rd5;
	ld.global.f32 	%f1, [%rd6];
	mad.lo.s32 	%r14, %r3, %r12, %r1;
	mul.wide.u32 	%rd7, %r14, 4;
	add.s64 	%rd8, %rd4, %rd7;
	st.global.f32 	[%rd8], %f1;
$L__BB3_2:
	ret;

}
	// .globl	_Z19transposeUnroll4RowPfS_ii
.visible .entry _Z19transposeUnroll4RowPfS_ii(
	.param .u64 .ptr .align 1 _Z19transposeUnroll4RowPfS_ii_param_0,
	.param .u64 .ptr .align 1 _Z19transposeUnroll4RowPfS_ii_param_1,
	.param .u32 _Z19transposeUnroll4RowPfS_ii_param_2,
	.param .u32 _Z19transposeUnroll4RowPfS_ii_param_3
)
{
	.reg .pred 	%p<4>;
	.reg .b32 	%r<25>;
	.reg .b32 	%f<5>;
	.reg .b64 	%rd<21>;

	ld.param.u64 	%rd1, [_Z19transposeUnroll4RowPfS_ii_param_0];
	ld.param.u64 	%rd2, [_Z19transposeUnroll4RowPfS_ii_param_1];
	ld.param.u32 	%r5, [_Z19transposeUnroll4RowPfS_ii_param_2];
	ld.param.u32 	%r6, [_Z19transposeUnroll4RowPfS_ii_param_3];
	mov.u32 	%r1, %ntid.x;
	mov.u32 	%r7, %ctaid.x;
	mul.lo.s32 	%r8, %r7, %r1;
	shl.b32 	%r9, %r8, 2;
	mov.u32 	%r10, %tid.x;
	add.s32 	%r11, %r9, %r10;
	mov.u32 	%r12, %ntid.y;
	mov.u32 	%r13, %ctaid.y;
	mov.u32 	%r14, %tid.y;
	mad.lo.s32 	%r15, %r12, %r13, %r14;
	mad.lo.s32 	%r2, %r5, %r15, %r11;
	mad.lo.s32 	%r3, %r6, %r11, %r15;
	mad.lo.s32 	%r17, %r1, 3, %r11;
	setp.ge.u32 	%p1, %r17, %r5;
	setp.ge.u32 	%p2, %r15, %r6;
	or.pred  	%p3, %p1, %p2;
	@%p3 bra 	$L__BB4_2;
	cvta.to.global.u64 	%rd3, %rd2;
	cvta.to.global.u64 	%rd4, %rd1;
	mul.wide.u32 	%rd5, %r2, 4;
	add.s64 	%rd6, %rd3, %rd5;
	ld.global.f32 	%f1, [%rd6];
	mul.wide.u32 	%rd7, %r3, 4;
	add.s64 	%rd8, %rd4, %rd7;
	st.global.f32 	[%rd8], %f1;
	add.s32 	%r18, %r2, %r1;
	mul.wide.u32 	%rd9, %r18, 4;
	add.s64 	%rd10, %rd3, %rd9;
	ld.global.f32 	%f2, [%rd10];
	mul.lo.s32 	%r19, %r6, %r1;
	add.s32 	%r20, %r3, %r19;
	mul.wide.u32 	%rd11, %r20, 4;
	add.s64 	%rd12, %rd4, %rd11;
	st.global.f32 	[%rd12], %f2;
	add.s32 	%r21, %r18, %r1;
	mul.wide.u32 	%rd13, %r21, 4;
	add.s64 	%rd14, %rd3, %rd13;
	ld.global.f32 	%f3, [%rd14];
	add.s32 	%r22, %r20, %r19;
	mul.wide.u32 	%rd15, %r22, 4;
	add.s64 	%rd16, %rd4, %rd15;
	st.global.f32 	[%rd16], %f3;
	add.s32 	%r23, %r21, %r1;
	mul.wide.u32 	%rd17, %r23, 4;
	add.s64 	%rd18, %rd3, %rd17;
	ld.global.f32 	%f4, [%rd18];
	add.s32 	%r24, %r22, %r19;
	mul.wide.u32 	%rd19, %r24, 4;
	add.s64 	%rd20, %rd4, %rd19;
	st.global.f32 	[%rd20], %f4;
$L__BB4_2:
	ret;

}
	// .globl	_Z19transposeUnroll4ColPfS_ii
.visible .entry _Z19transposeUnroll4ColPfS_ii(
	.param .u64 .ptr .align 1 _Z19transposeUnroll4ColPfS_ii_param_0,
	.param .u64 .ptr .align 1 _Z19transposeUnroll4ColPfS_ii_param_1,
	.param .u32 _Z19transposeUnroll4ColPfS_ii_param_2,
	.param .u32 _Z19transposeUnroll4ColPfS_ii_param_3
)
{
	.reg .pred 	%p<4>;
	.reg .b32 	%r<25>;
	.reg .b32 	%f<5>;
	.reg .b64 	%rd<21>;

	ld.param.u64 	%rd1, [_Z19transposeUnroll4ColPfS_ii_param_0];
	ld.param.u64 	%rd2, [_Z19transposeUnroll4ColPfS_ii_param_1];
	ld.param.u32 	%r5, [_Z19transposeUnroll4ColPfS_ii_param_2];
	ld.param.u32 	%r6, [_Z19transposeUnroll4ColPfS_ii_param_3];
	mov.u32 	%r1, %ntid.x;
	mov.u32 	%r7, %ctaid.x;
	mul.lo.s32 	%r8, %r7, %r1;
	shl.b32 	%r9, %r8, 2;
	mov.u32 	%r10, %tid.x;
	add.s32 	%r11, %r9, %r10;
	mov.u32 	%r12, %ntid.y;
	mov.u32 	%r13, %ctaid.y;
	mov.u32 	%r14, %tid.y;
	mad.lo.s32 	%r15, %r12, %r13, %r14;
	mad.lo.s32 	%r2, %r5, %r15, %r11;
	mad.lo.s32 	%r3, %r6, %r11, %r15;
	mad.lo.s32 	%r17, %r1, 3, %r11;
	setp.ge.u32 	%p1, %r17, %r5;
	setp.ge.u32 	%p2, %r15, %r6;
	or.pred  	%p3, %p1, %p2;
	@%p3 bra 	$L__BB5_2;
	cvta.to.global.u64 	%rd3, %rd2;
	cvta.to.global.u64 	%rd4, %rd1;
	mul.wide.u32 	%rd5, %r3, 4;
	add.s64 	%rd6, %rd3, %rd5;
	ld.global.f32 	%f1, [%rd6];
	mul.wide.u32 	%rd7, %r2, 4;
	add.s64 	%rd8, %rd4, %rd7;
	st.global.f32 	[%rd8], %f1;
	mul.lo.s32 	%r18, %r6, %r1;
	add.s32 	%r19, %r3, %r18;
	mul.wide.u32 	%rd9, %r19, 4;
	add.s64 	%rd10, %rd3, %rd9;
	ld.global.f32 	%f2, [%rd10];
	add.s32 	%r20, %r2, %r1;
	mul.wide.u32 	%rd11, %r20, 4;
	add.s64 	%rd12, %rd4, %rd11;
	st.global.f32 	[%rd12], %f2;
	add.s32 	%r21, %r19, %r18;
	mul.wide.u32 	%rd13, %r21, 4;
	add.s64 	%rd14, %rd3, %rd13;
	ld.global.f32 	%f3, [%rd14];
	add.s32 	%r22, %r20, %r1;
	mul.wide.u32 	%rd15, %r22, 4;
	add.s64 	%rd16, %rd4, %rd15;
	st.global.f32 	[%rd16], %f3;
	add.s32 	%r23, %r21, %r18;
	mul.wide.u32 	%rd17, %r23, 4;
	add.s64 	%rd18, %rd3, %rd17;
	ld.global.f32 	%f4, [%rd18];
	add.s32 	%r24, %r22, %r1;
	mul.wide.u32 	%rd19, %r24, 4;
	add.s64 	%rd20, %rd4, %rd19;
	st.global.f32 	[%rd20], %f4;
$L__BB5_2:
	ret;

}


// ===== COMPILED SASS (sm_100) =====

	.target	sm_100

	.elftype	@"ET_EXEC"


//--------------------- .note.nv.tkinfo           --------------------------
	.section	.note.nv.tkinfo,"",@"SHT_NOTE"
	.sectionflags	@"SHF_NOTE_NV_TKINFO"
	.tkinfo
        /*0018*/ 	.word	0x00000002
        /*0030*/ 	.string	""
        /*0030*/ 	.string	"ptxas"
        /*0030*/ 	.string	"Cuda compilation tools, release 13.0, V13.0.88"
        /*0030*/ 	.string	"Build cuda_13.0.r13.0/compiler.36424714_0"
        /*0030*/ 	.string	"-arch sm_100 -m 64 "



//--------------------- .note.nv.cuinfo           --------------------------
	.section	.note.nv.cuinfo,"",@"SHT_NOTE"
	.sectionflags	@"SHF_NOTE_NV_CUINFO"
        /*0018*/ 	.short	0x0002
        /*001a*/ 	.short	0x0064
        /*001c*/ 	.short	0x0082
	.zero		2


//--------------------- .nv.info                  --------------------------
	.section	.nv.info,"",@"SHT_CUDA_INFO"
	.align	4


	//----- nvinfo : EIATTR_REGCOUNT
	.align		4
        /*0000*/ 	.byte	0x04, 0x2f
        /*0002*/ 	.short	(.L_10 - .L_9)
	.align		4
.L_9:
        /*0004*/ 	.word	index@(_Z7copyRowPfS_ii)
        /*0008*/ 	.word	0x0000000a


	//----- nvinfo : EIATTR_FRAME_SIZE
	.align		4
.L_10:
        /*000c*/ 	.byte	0x04, 0x11
        /*000e*/ 	.short	(.L_12 - .L_11)
	.align		4
.L_11:
        /*0010*/ 	.word	index@(_Z7copyRowPfS_ii)
        /*0014*/ 	.word	0x00000000


	//----- nvinfo : EIATTR_REGCOUNT
	.align		4
.L_12:
        /*0018*/ 	.byte	0x04, 0x2f
        /*001a*/ 	.short	(.L_14 - .L_13)
	.align		4
.L_13:
        /*001c*/ 	.word	index@(_Z7copyColPfS_ii)
        /*0020*/ 	.word	0x0000000a


	//----- nvinfo : EIATTR_FRAME_SIZE
	.align		4
.L_14:
        /*0024*/ 	.byte	0x04, 0x11
        /*0026*/ 	.short	(.L_16 - .L_15)
	.align		4
.L_15:
        /*0028*/ 	.word	index@(_Z7copyColPfS_ii)
        /*002c*/ 	.word	0x00000000


	//----- nvinfo : EIATTR_REGCOUNT
	.align		4
.L_16:
        /*0030*/ 	.byte	0x04, 0x2f
        /*0032*/ 	.short	(.L_18 - .L_17)
	.align		4
.L_17:
        /*0034*/ 	.word	index@(_Z17transposeNaiveRowPfS_ii)
        /*0038*/ 	.word	0x0000000a


	//----- nvinfo : EIATTR_FRAME_SIZE
	.align		4
.L_18:
        /*003c*/ 	.byte	0x04, 0x11
        /*003e*/ 	.short	(.L_20 - .L_19)
	.align		4
.L_19:
        /*0040*/ 	.word	index@(_Z17transposeNaiveRowPfS_ii)
        /*0044*/ 	.word	0x00000000


	//----- nvinfo : EIATTR_REGCOUNT
	.align		4
.L_20:
        /*0048*/ 	.byte	0x04, 0x2f
        /*004a*/ 	.short	(.L_22 - .L_21)
	.align		4
.L_21:
        /*004c*/ 	.word	index@(_Z17transposeNaiveColPfS_ii)
        /*0050*/ 	.word	0x0000000a


	//----- nvinfo : EIATTR_FRAME_SIZE
	.align		4
.L_22:
        /*0054*/ 	.byte	0x04, 0x11
        /*0056*/ 	.short	(.L_24 - .L_23)
	.align		4
.L_23:
        /*0058*/ 	.word	index@(_Z17transposeNaiveColPfS_ii)
        /*005c*/ 	.word	0x00000000


	//----- nvinfo : EIATTR_REGCOUNT
	.align		4
.L_24:
        /*0060*/ 	.byte	0x04, 0x2f
        /*0062*/ 	.short	(.L_26 - .L_25)
	.align		4
.L_25:
        /*0064*/ 	.word	index@(_Z19transposeUnroll4RowPfS_ii)
        /*0068*/ 	.word	0x00000018


	//----- nvinfo : EIATTR_FRAME_SIZE
	.align		4
.L_26:
        /*006c*/ 	.byte	0x04, 0x11
        /*006e*/ 	.short	(.L_28 - .L_27)
	.align		4
.L_27:
        /*0070*/ 	.word	index@(_Z19transposeUnroll4RowPfS_ii)
        /*0074*/ 	.word	0x00000000


	//----- nvinfo : EIATTR_REGCOUNT
	.align		4
.L_28:
        /*0078*/ 	.byte	0x04, 0x2f
        /*007a*/ 	.short	(.L_30 - .L_29)
	.align		4
.L_29:
        /*007c*/ 	.word	index@(_Z19transposeUnroll4ColPfS_ii)
        /*0080*/ 	.word	0x00000018


	//----- nvinfo : EIATTR_FRAME_SIZE
	.align		4
.L_30:
        /*0084*/ 	.byte	0x04, 0x11
        /*0086*/ 	.short	(.L_32 - .L_31)
	.align		4
.L_31:
        /*0088*/ 	.word	index@(_Z19transposeUnroll4ColPfS_ii)
        /*008c*/ 	.word	0x00000000


	//----- nvinfo : EIATTR_MIN_STACK_SIZE
	.align		4
.L_32:
        /*0090*/ 	.byte	0x04, 0x12
        /*0092*/ 	.short	(.L_34 - .L_33)
	.align		4
.L_33:
        /*0094*/ 	.word	index@(_Z19transposeUnroll4ColPfS_ii)
        /*0098*/ 	.word	0x00000000


	//----- nvinfo : EIATTR_MIN_STACK_SIZE
	.align		4
.L_34:
        /*009c*/ 	.byte	0x04, 0x12
        /*009e*/ 	.short	(.L_36 - .L_35)
	.align		4
.L_35:
        /*00a0*/ 	.word	index@(_Z19transposeUnroll4RowPfS_ii)
        /*00a4*/ 	.word	0x00000000


	//----- nvinfo : EIATTR_MIN_STACK_SIZE
	.align		4
.L_36:
        /*00a8*/ 	.byte	0x04, 0x12
        /*00aa*/ 	.short	(.L_38 - .L_37)
	.align		4
.L_37:
        /*00ac*/ 	.word	index@(_Z17transposeNaiveColPfS_ii)
        /*00b0*/ 	.word	0x00000000


	//----- nvinfo : EIATTR_MIN_STACK_SIZE
	.align		4
.L_38:
        /*00b4*/ 	.byte	0x04, 0x12
        /*00b6*/ 	.short	(.L_40 - .L_39)
	.align		4
.L_39:
        /*00b8*/ 	.word	index@(_Z17transposeNaiveRowPfS_ii)
        /*00bc*/ 	.word	0x00000000


	//----- nvinfo : EIATTR_MIN_STACK_SIZE
	.align		4
.L_40:
        /*00c0*/ 	.byte	0x04, 0x12
        /*00c2*/ 	.short	(.L_42 - .L_41)
	.align		4
.L_41:
        /*00c4*/ 	.word	index@(_Z7copyColPfS_ii)
        /*00c8*/ 	.word	0x00000000


	//----- nvinfo : EIATTR_MIN_STACK_SIZE
	.align		4
.L_42:
        /*00cc*/ 	.byte	0x04, 0x12
        /*00ce*/ 	.short	(.L_44 - .L_43)
	.align		4
.L_43:
        /*00d0*/ 	.word	index@(_Z7copyRowPfS_ii)
        /*00d4*/ 	.word	0x00000000
.L_44:


//--------------------- .nv.compat                --------------------------
	.section	.nv.compat,"",@"SHT_CUDA_COMPAT_INFO"
	.align	4
        /*0000*/ 	.byte	0x02, 0x09, 0x00, 0x00, 0x02, 0x02, 0x01, 0x00, 0x02, 0x05, 0x05, 0x00, 0x03, 0x07, 0x01, 0x01
        /*0010*/ 	.byte	0x02, 0x03, 0x00, 0x00, 0x02, 0x06, 0x01, 0x00, 0x04, 0x0b, 0x08, 0x00, 0x09, 0x00, 0x00, 0x00
        /*0020*/ 	.byte	0x00, 0x00, 0x00, 0x00


//--------------------- .nv.info._Z19transposeUnroll4ColPfS_ii --------------------------
	.section	.nv.info._Z19transposeUnroll4ColPfS_ii,"",@"SHT_CUDA_INFO"
	.sectionflags	@""
	.align	4


	//----- nvinfo : EIATTR_CUDA_API_VERSION
	.align		4
        /*0000*/ 	.byte	0x04, 0x37
        /*0002*/ 	.short	(.L_46 - .L_45)
.L_45:
        /*0004*/ 	.word	0x00000082


	//----- nvinfo : EIATTR_KPARAM_INFO
	.align		4
.L_46:
        /*0008*/ 	.byte	0x04, 0x17
        /*000a*/ 	.short	(.L_48 - .L_47)
.L_47:
        /*000c*/ 	.word	0x00000000
        /*0010*/ 	.short	0x0003
        /*0012*/ 	.short	0x0014
        /*0014*/ 	.byte	0x00, 0xf0, 0x11, 0x00


	//----- nvinfo : EIATTR_KPARAM_INFO
	.align		4
.L_48:
        /*0018*/ 	.byte	0x04, 0x17
        /*001a*/ 	.short	(.L_50 - .L_49)
.L_49:
        /*001c*/ 	.word	0x00000000
        /*0020*/ 	.short	0x0002
        /*0022*/ 	.short	0x0010
        /*0024*/ 	.byte	0x00, 0xf0, 0x11, 0x00


	//----- nvinfo : EIATTR_KPARAM_INFO
	.align		4
.L_50:
        /*0028*/ 	.byte	0x04, 0x17
        /*002a*/ 	.short	(.L_52 - .L_51)
.L_51:
        /*002c*/ 	.word	0x00000000
        /*0030*/ 	.short	0x0001
        /*0032*/ 	.short	0x0008
        /*0034*/ 	.byte	0x00, 0xf5, 0x21, 0x00


	//----- nvinfo : EIATTR_KPARAM_INFO
	.align		4
.L_52:
        /*0038*/ 	.byte	0x04, 0x17
        /*003a*/ 	.short	(.L_54 - .L_53)
.L_53:
        /*003c*/ 	.word	0x00000000
        /*0040*/ 	.short	0x0000
        /*0042*/ 	.short	0x0000
        /*0044*/ 	.byte	0x00, 0xf5, 0x21, 0x00


	//----- nvinfo : EIATTR_SPARSE_MMA_MASK
	.align		4
.L_54:
        /*0048*/ 	.byte	0x03, 0x50
        /*004a*/ 	.short	0x0000


	//----- nvinfo : EIATTR_MAXREG_COUNT
	.align		4
        /*004c*/ 	.byte	0x03, 0x1b
        /*004e*/ 	.short	0x00ff


	//----- nvinfo : EIATTR_MERCURY_ISA_VERSION
	.align		4
        /*0050*/ 	.byte	0x03, 0x5f
        /*0052*/ 	.short	0x0101


	//----- nvinfo : EIATTR_VRC_CTA_INIT_COUNT
	.align		4
        /*0054*/ 	.byte	0x02, 0x4a
	.zero		1
	.zero		1


	//----- nvinfo : EIATTR_EXIT_INSTR_OFFSETS
	.align		4
        /*0058*/ 	.byte	0x04, 0x1c
        /*005a*/ 	.short	(.L_56 - .L_55)


	//   ....[0]....
.L_55:
        /*005c*/ 	.word	0x00000100


	//   ....[1]....
        /*0060*/ 	.word	0x000002a0


	//----- nvinfo : EIATTR_CBANK_PARAM_SIZE
	.align		4
.L_56:
        /*0064*/ 	.byte	0x03, 0x19
        /*0066*/ 	.short	0x0018


	//----- nvinfo : EIATTR_PARAM_CBANK
	.align		4
        /*0068*/ 	.byte	0x04, 0x0a
        /*006a*/ 	.short	(.L_58 - .L_57)
	.align		4
.L_57:
        /*006c*/ 	.word	index@(.nv.constant0._Z19transposeUnroll4ColPfS_ii)
        /*0070*/ 	.short	0x0380
        /*0072*/ 	.short	0x0018


	//----- nvinfo : EIATTR_SW_WAR
	.align		4
.L_58:
        /*0074*/ 	.byte	0x04, 0x36
        /*0076*/ 	.short	(.L_60 - .L_59)
.L_59:
        /*0078*/ 	.word	0x00000008
.L_60:


//--------------------- .nv.info._Z19transposeUnroll4RowPfS_ii --------------------------
	.section	.nv.info._Z19transposeUnroll4RowPfS_ii,"",@"SHT_CUDA_INFO"
	.sectionflags	@""
	.align	4


	//----- nvinfo : EIATTR_CUDA_API_VERSION
	.align		4
        /*0000*/ 	.byte	0x04, 0x37
        /*0002*/ 	.short	(.L_62 - .L_61)
.L_61:
        /*0004*/ 	.word	0x00000082


	//----- nvinfo : EIATTR_KPARAM_INFO
	.align		4
.L_62:
        /*0008*/ 	.byte	0x04, 0x17
        /*000a*/ 	.short	(.L_64 - .L_63)
.L_63:
        /*000c*/ 	.word	0x00000000
        /*0010*/ 	.short	0x0003
        /*0012*/ 	.short	0x0014
        /*0014*/ 	.byte	0x00, 0xf0, 0x11, 0x00


	//----- nvinfo : EIATTR_KPARAM_INFO
	.align		4
.L_64:
        /*0018*/ 	.byte	0x04, 0x17
        /*001a*/ 	.short	(.L_66 - .L_65)
.L_65:
        /*001c*/ 	.word	0x00000000
        /*0020*/ 	.short	0x0002
        /*0022*/ 	.short	0x0010
        /*0024*/ 	.byte	0x00, 0xf0, 0x11, 0x00


	//----- nvinfo : EIATTR_KPARAM_INFO
	.align		4
.L_66:
        /*0028*/ 	.byte	0x04, 0x17
        /*002a*/ 	.short	(.L_68 - .L_67)
.L_67:
        /*002c*/ 	.word	0x00000000
        /*0030*/ 	.short	0x0001
        /*0032*/ 	.short	0x0008
        /*0034*/ 	.byte	0x00, 0xf5, 0x21, 0x00


	//----- nvinfo : EIATTR_KPARAM_INFO
	.align		4
.L_68:
        /*0038*/ 	.byte	0x04, 0x17
        /*003a*/ 	.short	(.L_70 - .L_69)
.L_69:
        /*003c*/ 	.word	0x00000000
        /*0040*/ 	.short	0x0000
        /*0042*/ 	.short	0x0000
        /*0044*/ 	.byte	0x00, 0xf5, 0x21, 0x00


	//----- nvinfo : EIATTR_SPARSE_MMA_MASK
	.align		4
.L_70:
        /*0048*/ 	.byte	0x03, 0x50
        /*004a*/ 	.short	0x0000


	//----- nvinfo : EIATTR_MAXREG_COUNT
	.align		4
        /*004c*/ 	.byte	0x03, 0x1b
        /*004e*/ 	.short	0x00ff


	//----- nvinfo : EIATTR_MERCURY_ISA_VERSION
	.align		4
        /*0050*/ 	.byte	0x03, 0x5f
        /*0052*/ 	.short	0x0101


	//----- nvinfo : EIATTR_VRC_CTA_INIT_COUNT
	.align		4
        /*0054*/ 	.byte	0x02, 0x4a
	.zero		1
	.zero		1


	//----- nvinfo : EIATTR_EXIT_INSTR_OFFSETS
	.align		4
        /*0058*/ 	.byte	0x04, 0x1c
        /*005a*/ 	.short	(.L_72 - .L_71)


	//   ....[0]....
.L_71:
        /*005c*/ 	.word	0x00000100


	//   ....[1]....
        /*0060*/ 	.word	0x000002a0


	//----- nvinfo : EIATTR_CBANK_PARAM_SIZE
	.align		4
.L_72:
        /*0064*/ 	.byte	0x03, 0x19
        /*0066*/ 	.short	0x0018


	//----- nvinfo : EIATTR_PARAM_CBANK
	.align		4
        /*0068*/ 	.byte	0x04, 0x0a
        /*006a*/ 	.short	(.L_74 - .L_73)
	.align		4
.L_73:
        /*006c*/ 	.word	index@(.nv.constant0._Z19transposeUnroll4RowPfS_ii)
        /*0070*/ 	.short	0x0380
        /*0072*/ 	.short	0x0018


	//----- nvinfo : EIATTR_SW_WAR
	.align		4
.L_74:
        /*0074*/ 	.byte	0x04, 0x36
        /*0076*/ 	.short	(.L_76 - .L_75)
.L_75:
        /*0078*/ 	.word	0x00000008
.L_76:


//--------------------- .nv.info._Z17transposeNaiveColPfS_ii --------------------------
	.section	.nv.info._Z17transposeNaiveColPfS_ii,"",@"SHT_CUDA_INFO"
	.sectionflags	@""
	.align	4


	//----- nvinfo : EIATTR_CUDA_API_VERSION
	.align		4
        /*0000*/ 	.byte	0x04, 0x37
        /*0002*/ 	.short	(.L_78 - .L_77)
.L_77:
        /*0004*/ 	.word	0x00000082


	//----- nvinfo : EIATTR_KPARAM_INFO
	.align		4
.L_78:
        /*0008*/ 	.byte	0x04, 0x17
        /*000a*/ 	.short	(.L_80 - .L_79)
.L_79:
        /*000c*/ 	.word	0x00000000
        /*0010*/ 	.short	0x0003
        /*0012*/ 	.short	0x0014
        /*0014*/ 	.byte	0x00, 0xf0, 0x11, 0x00


	//----- nvinfo : EIATTR_KPARAM_INFO
	.align		4
.L_80:
        /*0018*/ 	.byte	0x04, 0x17
        /*001a*/ 	.short	(.L_82 - .L_81)
.L_81:
        /*001c*/ 	.word	0x00000000
        /*0020*/ 	.short	0x0002
        /*0022*/ 	.short	0x0010
        /*0024*/ 	.byte	0x00, 0xf0, 0x11, 0x00


	//----- nvinfo : EIATTR_KPARAM_INFO
	.align		4
.L_82:
        /*0028*/ 	.byte	0x04, 0x17
        /*002a*/ 	.short	(.L_84 - .L_83)
.L_83:
        /*002c*/ 	.word	0x00000000
        /*0030*/ 	.short	0x0001
        /*0032*/ 	.short	0x0008
        /*0034*/ 	.byte	0x00, 0xf5, 0x21, 0x00


	//----- nvinfo : EIATTR_KPARAM_INFO
	.align		4
.L_84:
        /*0038*/ 	.byte	0x04, 0x17
        /*003a*/ 	.short	(.L_86 - .L_85)
.L_85:
        /*003c*/ 	.word	0x00000000
        /*0040*/ 	.short	0x0000
        /*0042*/ 	.short	0x0000
        /*0044*/ 	.byte	0x00, 0xf5, 0x21, 0x00


	//----- nvinfo : EIATTR_SPARSE_MMA_MASK
	.align		4
.L_86:
        /*0048*/ 	.byte	0x03, 0x50
        /*004a*/ 	.short	0x0000


	//----- nvinfo : EIATTR_MAXREG_COUNT
	.align		4
        /*004c*/ 	.byte	0x03, 0x1b
        /*004e*/ 	.short	0x00ff


	//----- nvinfo : EIATTR_MERCURY_ISA_VERSION
	.align		4
        /*0050*/ 	.byte	0x03, 0x5f
        /*0052*/ 	.short	0x0101


	//----- nvinfo : EIATTR_VRC_CTA_INIT_COUNT
	.align		4
        /*0054*/ 	.byte	0x02, 0x4a
	.zero		1
	.zero		1


	//----- nvinfo : EIATTR_EXIT_INSTR_OFFSETS
	.align		4
        /*0058*/ 	.byte	0x04, 0x1c
        /*005a*/ 	.short	(.L_88 - .L_87)


	//   ....[0]....
.L_87:
        /*005c*/ 	.word	0x000000c0


	//   ....[1]....
        /*0060*/ 	.word	0x00000160


	//----- nvinfo : EIATTR_CBANK_PARAM_SIZE
	.align		4
.L_88:
        /*0064*/ 	.byte	0x03, 0x19
        /*0066*/ 	.short	0x0018


	//----- nvinfo : EIATTR_PARAM_CBANK
	.align		4
        /*0068*/ 	.byte	0x04, 0x0a
        /*006a*/ 	.short	(.L_90 - .L_89)
	.align		4
.L_89:
        /*006c*/ 	.word	index@(.nv.constant0._Z17transposeNaiveColPfS_ii)
        /*0070*/ 	.short	0x0380
        /*0072*/ 	.short	0x0018


	//----- nvinfo : EIATTR_SW_WAR
	.align		4
.L_90:
        /*0074*/ 	.byte	0x04, 0x36
        /*0076*/ 	.short	(.L_92 - .L_91)
.L_91:
        /*0078*/ 	.word	0x00000008
.L_92:


//--------------------- .nv.info._Z17transposeNaiveRowPfS_ii --------------------------
	.section	.nv.info._Z17transposeNaiveRowPfS_ii,"",@"SHT_CUDA_INFO"
	.sectionflags	@""
	.align	4


	//----- nvinfo : EIATTR_CUDA_API_VERSION
	.align		4
        /*0000*/ 	.byte	0x04, 0x37
        /*0002*/ 	.short	(.L_94 - .L_93)
.L_93:
        /*0004*/ 	.word	0x00000082


	//----- nvinfo : EIATTR_KPARAM_INFO
	.align		4
.L_94:
        /*0008*/ 	.byte	0x04, 0x17
        /*000a*/ 	.short	(.L_96 - .L_95)
.L_95:
        /*000c*/ 	.word	0x00000000
        /*0010*/ 	.short	0x0003
        /*0012*/ 	.short	0x0014
        /*0014*/ 	.byte	0x00, 0xf0, 0x11, 0x00


	//----- nvinfo : EIATTR_KPARAM_INFO
	.align		4
.L_96:
        /*0018*/ 	.byte	0x04, 0x17
        /*001a*/ 	.short	(.L_98 - .L_97)
.L_97:
        /*001c*/ 	.word	0x00000000
        /*0020*/ 	.short	0x0002
        /*0022*/ 	.short	0x0010
        /*0024*/ 	.byte	0x00, 0xf0, 0x11, 0x00


	//----- nvinfo : EIATTR_KPARAM_INFO
	.align		4
.L_98:
        /*0028*/ 	.byte	0x04, 0x17
        /*002a*/ 	.short	(.L_100 - .L_99)
.L_99:
        /*002c*/ 	.word	0x00000000
        /*0030*/ 	.short	0x0001
        /*0032*/ 	.short	0x0008
        /*0034*/ 	.byte	0x00, 0xf5, 0x21, 0x00


	//----- nvinfo : EIATTR_KPARAM_INFO
	.align		4
.L_100:
        /*0038*/ 	.byte	0x04, 0x17
        /*003a*/ 	.short	(.L_102 - .L_101)
.L_101:
        /*003c*/ 	.word	0x00000000
        /*0040*/ 	.short	0x0000
        /*0042*/ 	.short	0x0000
        /*0044*/ 	.byte	0x00, 0xf5, 0x21, 0x00


	//----- nvinfo : EIATTR_SPARSE_MMA_MASK
	.align		4
.L_102:
        /*0048*/ 	.byte	0x03, 0x50
        /*004a*/ 	.short	0x0000


	//----- nvinfo : EIATTR_MAXREG_COUNT
	.align		4
        /*004c*/ 	.byte	0x03, 0x1b
        /*004e*/ 	.short	0x00ff


	//----- nvinfo : EIATTR_MERCURY_ISA_VERSION
	.align		4
        /*0050*/ 	.byte	0x03, 0x5f
        /*0052*/ 	.short	0x0101


	//----- nvinfo : EIATTR_VRC_CTA_INIT_COUNT
	.align		4
        /*0054*/ 	.byte	0x02, 0x4a
	.zero		1
	.zero		1


	//----- nvinfo : EIATTR_EXIT_INSTR_OFFSETS
	.align		4
        /*0058*/ 	.byte	0x04, 0x1c
        /*005a*/ 	.short	(.L_104 - .L_103)


	//   ....[0]....
.L_103:
        /*005c*/ 	.word	0x000000c0


	//   ....[1]....
        /*0060*/ 	.word	0x00000160


	//----- nvinfo : EIATTR_CBANK_PARAM_SIZE
	.align		4
.L_104:
        /*0064*/ 	.byte	0x03, 0x19
        /*0066*/ 	.short	0x0018


	//----- nvinfo : EIATTR_PARAM_CBANK
	.align		4
        /*0068*/ 	.byte	0x04, 0x0a
        /*006a*/ 	.short	(.L_106 - .L_105)
	.align		4
.L_105:
        /*006c*/ 	.word	index@(.nv.constant0._Z17transposeNaiveRowPfS_ii)
        /*0070*/ 	.short	0x0380
        /*0072*/ 	.short	0x0018


	//----- nvinfo : EIATTR_SW_WAR
	.align		4
.L_106:
        /*0074*/ 	.byte	0x04, 0x36
        /*0076*/ 	.short	(.L_108 - .L_107)
.L_107:
        /*0078*/ 	.word	0x00000008
.L_108:


//--------------------- .nv.info._Z7copyColPfS_ii --------------------------
	.section	.nv.info._Z7copyColPfS_ii,"",@"SHT_CUDA_INFO"
	.sectionflags	@""
	.align	4


	//----- nvinfo : EIATTR_CUDA_API_VERSION
	.align		4
        /*0000*/ 	.byte	0x04, 0x37
        /*0002*/ 	.short	(.L_110 - .L_109)
.L_109:
        /*0004*/ 	.word	0x00000082


	//----- nvinfo : EIATTR_KPARAM_INFO
	.align		4
.L_110:
        /*0008*/ 	.byte	0x04, 0x17
        /*000a*/ 	.short	(.L_112 - .L_111)
.L_111:
        /*000c*/ 	.word	0x00000000
        /*0010*/ 	.short	0x0003
        /*0012*/ 	.short	0x0014
        /*0014*/ 	.byte	0x00, 0xf0, 0x11, 0x00


	//----- nvinfo : EIATTR_KPARAM_INFO
	.align		4
.L_112:
        /*0018*/ 	.byte	0x04, 0x17
        /*001a*/ 	.short	(.L_114 - .L_113)
.L_113:
        /*001c*/ 	.word	0x00000000
        /*0020*/ 	.short	0x0002
        /*0022*/ 	.short	0x0010
        /*0024*/ 	.byte	0x00, 0xf0, 0x11, 0x00


	//----- nvinfo : EIATTR_KPARAM_INFO
	.align		4
.L_114:
        /*0028*/ 	.byte	0x04, 0x17
        /*002a*/ 	.short	(.L_116 - .L_115)
.L_115:
        /*002c*/ 	.word	0x00000000
        /*0030*/ 	.short	0x0001
        /*0032*/ 	.short	0x0008
        /*0034*/ 	.byte	0x00, 0xf5, 0x21, 0x00


	//----- nvinfo : EIATTR_KPARAM_INFO
	.align		4
.L_116:
        /*0038*/ 	.byte	0x04, 0x17
        /*003a*/ 	.short	(.L_118 - .L_117)
.L_117:
        /*003c*/ 	.word	0x00000000
        /*0040*/ 	.short	0x0000
        /*0042*/ 	.short	0x0000
        /*0044*/ 	.byte	0x00, 0xf5, 0x21, 0x00


	//----- nvinfo : EIATTR_SPARSE_MMA_MASK
	.align		4
.L_118:
        /*0048*/ 	.byte	0x03, 0x50
        /*004a*/ 	.short	0x0000


	//----- nvinfo : EIATTR_MAXREG_COUNT
	.align		4
        /*004c*/ 	.byte	0x03, 0x1b
        /*004e*/ 	.short	0x00ff


	//----- nvinfo : EIATTR_MERCURY_ISA_VERSION
	.align		4
        /*0050*/ 	.byte	0x03, 0x5f
        /*0052*/ 	.short	0x0101


	//----- nvinfo : EIATTR_VRC_CTA_INIT_COUNT
	.align		4
        /*0054*/ 	.byte	0x02, 0x4a
	.zero		1
	.zero		1


	//----- nvinfo : EIATTR_EXIT_INSTR_OFFSETS
	.align		4
        /*0058*/ 	.byte	0x04, 0x1c
        /*005a*/ 	.short	(.L_120 - .L_119)


	//   ....[0]....
.L_119:
        /*005c*/ 	.word	0x000000c0


	//   ....[1]....
        /*0060*/ 	.word	0x00000150


	//----- nvinfo : EIATTR_CBANK_PARAM_SIZE
	.align		4
.L_120:
        /*0064*/ 	.byte	0x03, 0x19
        /*0066*/ 	.short	0x0018


	//----- nvinfo : EIATTR_PARAM_CBANK
	.align		4
        /*0068*/ 	.byte	0x04, 0x0a
        /*006a*/ 	.short	(.L_122 - .L_121)
	.align		4
.L_121:
        /*006c*/ 	.word	index@(.nv.constant0._Z7copyColPfS_ii)
        /*0070*/ 	.short	0x0380
        /*0072*/ 	.short	0x0018


	//----- nvinfo : EIATTR_SW_WAR
	.align		4
.L_122:
        /*0074*/ 	.byte	0x04, 0x36
        /*0076*/ 	.short	(.L_124 - .L_123)
.L_123:
        /*0078*/ 	.word	0x00000008
.L_124:


//--------------------- .nv.info._Z7copyRowPfS_ii --------------------------
	.section	.nv.info._Z7copyRowPfS_ii,"",@"SHT_CUDA_INFO"
	.sectionflags	@""
	.align	4


	//----- nvinfo : EIATTR_CUDA_API_VERSION
	.align		4
        /*0000*/ 	.byte	0x04, 0x37
        /*0002*/ 	.short	(.L_126 - .L_125)
.L_125:
        /*0004*/ 	.word	0x00000082


	//----- nvinfo : EIATTR_KPARAM_INFO
	.align		4
.L_126:
        /*0008*/ 	.byte	0x04, 0x17
        /*000a*/ 	.short	(.L_128 - .L_127)
.L_127:
        /*000c*/ 	.word	0x00000000
        /*0010*/ 	.short	0x0003
        /*0012*/ 	.short	0x0014
        /*0014*/ 	.byte	0x00, 0xf0, 0x11, 0x00


	//----- nvinfo : EIATTR_KPARAM_INFO
	.align		4
.L_128:
        /*0018*/ 	.byte	0x04, 0x17
        /*001a*/ 	.short	(.L_130 - .L_129)
.L_129:
        /*001c*/ 	.word	0x00000000
        /*0020*/ 	.short	0x0002
        /*0022*/ 	.short	0x0010
        /*0024*/ 	.byte	0x00, 0xf0, 0x11, 0x00


	//----- nvinfo : EIATTR_KPARAM_INFO
	.align		4
.L_130:
        /*0028*/ 	.byte	0x04, 0x17
        /*002a*/ 	.short	(.L_132 - .L_131)
.L_131:
        /*002c*/ 	.word	0x00000000
        /*0030*/ 	.short	0x0001
        /*0032*/ 	.short	0x0008
        /*0034*/ 	.byte	0x00, 0xf5, 0x21, 0x00


	//----- nvinfo : EIATTR_KPARAM_INFO
	.align		4
.L_132:
        /*0038*/ 	.byte	0x04, 0x17
        /*003a*/ 	.short	(.L_134 - .L_133)
.L_133:
        /*003c*/ 	.word	0x00000000
        /*0040*/ 	.short	0x0000
        /*0042*/ 	.short	0x0000
        /*0044*/ 	.byte	0x00, 0xf5, 0x21, 0x00


	//----- nvinfo : EIATTR_SPARSE_MMA_MASK
	.align		4
.L_134:
        /*0048*/ 	.byte	0x03, 0x50
        /*004a*/ 	.short	0x0000


	//----- nvinfo : EIATTR_MAXREG_COUNT
	.align		4
        /*004c*/ 	.byte	0x03, 0x1b
        /*004e*/ 	.short	0x00ff


	//----- nvinfo : EIATTR_MERCURY_ISA_VERSION
	.align		4
        /*0050*/ 	.byte	0x03, 0x5f
        /*0052*/ 	.short	0x0101


	//----- nvinfo : EIATTR_VRC_CTA_INIT_COUNT
	.align		4
        /*0054*/ 	.byte	0x02, 0x4a
	.zero		1
	.zero		1


	//----- nvinfo : EIATTR_EXIT_INSTR_OFFSETS
	.align		4
        /*0058*/ 	.byte	0x04, 0x1c
        /*005a*/ 	.short	(.L_136 - .L_135)


	//   ....[0]....
.L_135:
        /*005c*/ 	.word	0x000000c0


	//   ....[1]....
        /*0060*/ 	.word	0x00000150


	//----- nvinfo : EIATTR_CBANK_PARAM_SIZE
	.align		4
.L_136:
        /*0064*/ 	.byte	0x03, 0x19
        /*0066*/ 	.short	0x0018


	//----- nvinfo : EIATTR_PARAM_CBANK
	.align		4
        /*0068*/ 	.byte	0x04, 0x0a
        /*006a*/ 	.short	(.L_138 - .L_137)
	.align		4
.L_137:
        /*006c*/ 	.word	index@(.nv.constant0._Z7copyRowPfS_ii)
        /*0070*/ 	.short	0x0380
        /*0072*/ 	.short	0x0018


	//----- nvinfo : EIATTR_SW_WAR
	.align		4
.L_138:
        /*0074*/ 	.byte	0x04, 0x36
        /*0076*/ 	.short	(.L_140 - .L_139)
.L_139:
        /*0078*/ 	.word	0x00000008
.L_140:


//--------------------- .nv.callgraph             --------------------------
	.section	.nv.callgraph,"",@"SHT_CUDA_CALLGRAPH"
	.align	4
	.sectionentsize	8
	.align		4
        /*0000*/ 	.word	0x00000000
	.align		4
        /*0004*/ 	.word	0xffffffff
	.align		4
        /*0008*/ 	.word	0x00000000
	.align		4
        /*000c*/ 	.word	0xfffffffe
	.align		4
        /*0010*/ 	.word	0x00000000
	.align		4
        /*0014*/ 	.word	0xfffffffd
	.align		4
        /*0018*/ 	.word	0x00000000
	.align		4
        /*001c*/ 	.word	0xfffffffc


//--------------------- .nv.constant4             --------------------------
	.section	.nv.constant4,"a",@progbits
	.align	8
	.align		8
.nv.constant4:
        /*0000*/ 	.dword	precalc_xorwow_matrix
	.align		8
        /*0008*/ 	.dword	precalc_xorwow_offset_matrix
	.align		8
        /*0010*/ 	.dword	mrg32k3aM1
	.align		8
        /*0018*/ 	.dword	mrg32k3aM2
	.align		8
        /*0020*/ 	.dword	mrg32k3aM1SubSeq
	.align		8
        /*0028*/ 	.dword	mrg32k3aM2SubSeq
	.align		8
        /*0030*/ 	.dword	mrg32k3aM1Seq
	.align		8
        /*0038*/ 	.dword	mrg32k3aM2Seq


//--------------------- .nv.constant3             --------------------------
	.section	.nv.constant3,"a",@progbits
	.align	8
.nv.constant3:
	.type		__cr_lgamma_table,@object
	.size		__cr_lgamma_table,(.L_8 - __cr_lgamma_table)
__cr_lgamma_table:
        /*0000*/ 	.byte	0x00, 0x00, 0x00, 0x00, 0x00, 0x00, 0x00, 0x00, 0x00, 0x00, 0x00, 0x00, 0x00, 0x00, 0x00, 0x00
        /*0010*/ 	.byte	0xef, 0x39, 0xfa, 0xfe, 0x42, 0x2e, 0xe6, 0x3f, 0x02, 0x20, 0x2a, 0xfa, 0x0b, 0xab, 0xfc, 0x3f
        /*0020*/ 	.byte	0xf9, 0x2c, 0x92, 0x7c, 0xa7, 0x6c, 0x09, 0x40, 0xc9, 0x79, 0x44, 0x3c, 0x64, 0x26, 0x13, 0x40
        /*0030*/ 	.byte	0xca, 0x01, 0xcf, 0x3a, 0x27, 0x51, 0x1a, 0x40, 0x30, 0xcc, 0x2d, 0xf3, 0xe1, 0x0c, 0x21, 0x40
        /*0040*/ 	.byte	0x0d, 0xb7, 0xfc, 0x82, 0x8e, 0x35, 0x25, 0x40
.L_8:


//--------------------- .text._Z19transposeUnroll4ColPfS_ii --------------------------
	.section	.text._Z19transposeUnroll4ColPfS_ii,"ax",@progbits
	.align	128
        .global         _Z19transposeUnroll4ColPfS_ii
        .type           _Z19transposeUnroll4ColPfS_ii,@function
        .size           _Z19transposeUnroll4ColPfS_ii,(.L_x_6 - _Z19transposeUnroll4ColPfS_ii)
        .other          _Z19transposeUnroll4ColPfS_ii,@"STO_CUDA_ENTRY STV_DEFAULT"
_Z19transposeUnroll4ColPfS_ii:
.text._Z19transposeUnroll4ColPfS_ii:
[----:B------:R-:W-:Y:S01]  /*0000*/  LDC R1, c[0x0][0x37c] ;  /* 0x0000df00ff017b82 */ /* 0x000fe20000000800 */
[----:B------:R-:W0:Y:S07]  /*0010*/  S2R R3, SR_TID.X ;  /* 0x0000000000037919 */ /* 0x000e2e0000002100 */
[----:B------:R-:W1:Y:S01]  /*0020*/  S2UR UR4, SR_CTAID.X ;  /* 0x00000000000479c3 */ /* 0x000e620000002500 */
[----:B------:R-:W2:Y:S01]  /*0030*/  LDCU.64 UR6, c[0x0][0x390] ;  /* 0x00007200ff0677ac */ /* 0x000ea20008000a00 */
[----:B------:R-:W3:Y:S01]  /*0040*/  S2R R4, SR_CTAID.Y ;  /* 0x0000000000047919 */ /* 0x000ee20000002600 */
[----:B------:R-:W3:Y:S05]  /*0050*/  S2R R5, SR_TID.Y ;  /* 0x0000000000057919 */ /* 0x000eea0000002200 */
[----:B------:R-:W1:Y:S01]  /*0060*/  LDC R0, c[0x0][0x360] ;  /* 0x0000d800ff007b82 */ /* 0x000e620000000800 */
[----:B------:R-:W3:Y:S01]  /*0070*/  LDCU UR5, c[0x0][0x364] ;  /* 0x00006c80ff0577ac */ /* 0x000ee20008000800 */
[----:B-1----:R-:W-:-:S05]  /*0080*/  IMAD R2, R0, UR4, RZ ;  /* 0x0000000400027c24 */ /* 0x002fca000f8e02ff */
[----:B0-----:R-:W-:Y:S01]  /*0090*/  LEA R3, R2, R3, 0x2 ;  /* 0x0000000302037211 */ /* 0x001fe200078e10ff */
[----:B---3--:R-:W-:-:S04]  /*00a0*/  IMAD R2, R4, UR5, R5 ;  /* 0x0000000504027c24 */ /* 0x008fc8000f8e0205 */
[--C-:B------:R-:W-:Y:S01]  /*00b0*/  IMAD R4, R0, 0x3, R3.reuse ;  /* 0x0000000300047824 */ /* 0x100fe200078e0203 */
[C---:B--2---:R-:W-:Y:S01]  /*00c0*/  ISETP.GE.U32.AND P0, PT, R2.reuse, UR7, PT ;  /* 0x0000000702007c0c */ /* 0x044fe2000bf06070 */
[----:B------:R-:W-:Y:S02]  /*00d0*/  IMAD R13, R2, UR6, R3 ;  /* 0x00000006020d7c24 */ /* 0x000fe4000f8e0203 */
[----:B------:R-:W-:Y:S01]  /*00e0*/  IMAD R9, R3, UR7, R2 ;  /* 0x0000000703097c24 */ /* 0x000fe2000f8e0202 */
[----:B------:R-:W-:-:S13]  /*00f0*/  ISETP.GE.U32.OR P0, PT, R4, UR6, P0 ;  /* 0x0000000604007c0c */ /* 0x000fda0008706470 */
[----:B------:R-:W-:Y:S05]  /*0100*/  @P0 EXIT ;  /* 0x000000000000094d */ /* 0x000fea0003800000 */
[----:B------:R-:W0:Y:S01]  /*0110*/  LDC.64 R4, c[0x0][0x388] ;  /* 0x0000e200ff047b82 */ /* 0x000e220000000a00 */
[----:B------:R-:W1:Y:S07]  /*0120*/  LDCU.64 UR4, c[0x0][0x358] ;  /* 0x00006b00ff0477ac */ /* 0x000e6e0008000a00 */
[----:B------:R-:W2:Y:S01]  /*0130*/  LDC.64 R2, c[0x0][0x380] ;  /* 0x0000e000ff027b82 */ /* 0x000ea20000000a00 */
[----:B0-----:R-:W-:-:S05]  /*0140*/  IMAD.WIDE.U32 R6, R9, 0x4, R4 ;  /* 0x0000000409067825 */ /* 0x001fca00078e0004 */
[----:B-1----:R-:W3:Y:S01]  /*0150*/  LDG.E R17, desc[UR4][R6.64] ;  /* 0x0000000406117981 */ /* 0x002ee2000c1e1900 */
[----:B------:R-:W-:Y:S02]  /*0160*/  IMAD R15, R0, UR7, R9 ;  /* 0x00000007000f7c24 */ /* 0x000fe4000f8e0209 */
[----:B--2---:R-:W-:-:S04]  /*0170*/  IMAD.WIDE.U32 R8, R13, 0x4, R2 ;  /* 0x000000040d087825 */ /* 0x004fc800078e0002 */
[----:B------:R-:W-:Y:S01]  /*0180*/  IMAD.WIDE.U32 R10, R15, 0x4, R4 ;  /* 0x000000040f0a7825 */ /* 0x000fe200078e0004 */
[----:B------:R-:W-:Y:S01]  /*0190*/  IADD3 R19, PT, PT, R13, R0, RZ ;  /* 0x000000000d137210 */ /* 0x000fe20007ffe0ff */
[----:B---3--:R-:W-:Y:S04]  /*01a0*/  STG.E desc[UR4][R8.64], R17 ;  /* 0x0000001108007986 */ /* 0x008fe8000c101904 */
[----:B------:R-:W2:Y:S01]  /*01b0*/  LDG.E R11, desc[UR4][R10.64] ;  /* 0x000000040a0b7981 */ /* 0x000ea2000c1e1900 */
[----:B------:R-:W-:Y:S02]  /*01c0*/  IMAD R21, R0, UR7, R15 ;  /* 0x0000000700157c24 */ /* 0x000fe4000f8e020f */
[----:B------:R-:W-:-:S04]  /*01d0*/  IMAD.WIDE.U32 R12, R19, 0x4, R2 ;  /* 0x00000004130c7825 */ /* 0x000fc800078e0002 */
[----:B------:R-:W-:Y:S01]  /*01e0*/  IMAD.WIDE.U32 R14, R21, 0x4, R4 ;  /* 0x00000004150e7825 */ /* 0x000fe200078e0004 */
[----:B------:R-:W-:Y:S01]  /*01f0*/  IADD3 R19, PT, PT, R19, R0, RZ ;  /* 0x0000000013137210 */ /* 0x000fe20007ffe0ff */
[----:B--2---:R-:W-:Y:S04]  /*0200*/  STG.E desc[UR4][R12.64], R11 ;  /* 0x0000000b0c007986 */ /* 0x004fe8000c101904 */
[----:B------:R-:W2:Y:S01]  /*0210*/  LDG.E R15, desc[UR4][R14.64] ;  /* 0x000000040e0f7981 */ /* 0x000ea2000c1e1900 */
[----:B------:R-:W-:Y:S02]  /*0220*/  IMAD R21, R0, UR7, R21 ;  /* 0x0000000700157c24 */ /* 0x000fe4000f8e0215 */
[----:B------:R-:W-:-:S04]  /*0230*/  IMAD.WIDE.U32 R6, R19, 0x4, R2 ;  /* 0x0000000413067825 */ /* 0x000fc800078e0002 */
[----:B------:R-:W-:Y:S01]  /*0240*/  IMAD.WIDE.U32 R4, R21, 0x4, R4 ;  /* 0x0000000415047825 */ /* 0x000fe200078e0004 */
[----:B------:R-:W-:Y:S01]  /*0250*/  IADD3 R19, PT, PT, R19, R0, RZ ;  /* 0x0000000013137210 */ /* 0x000fe20007ffe0ff */
[----:B--2---:R-:W-:Y:S04]  /*0260*/  STG.E desc[UR4][R6.64], R15 ;  /* 0x0000000f06007986 */ /* 0x004fe8000c101904 */
[----:B------:R-:W2:Y:S01]  /*0270*/  LDG.E R5, desc[UR4][R4.64] ;  /* 0x0000000404057981 */ /* 0x000ea2000c1e1900 */
[----:B------:R-:W-:-:S05]  /*0280*/  IMAD.WIDE.U32 R2, R19, 0x4, R2 ;  /* 0x0000000413027825 */ /* 0x000fca00078e0002 */
[----:B--2---:R-:W-:Y:S01]  /*0290*/  STG.E desc[UR4][R2.64], R5 ;  /* 0x0000000502007986 */ /* 0x004fe2000c101904 */
[----:B------:R-:W-:Y:S05]  /*02a0*/  EXIT ;  /* 0x000000000000794d */ /* 0x000fea0003800000 */
.L_x_0:
[----:B------:R-:W-:-:S00]  /*02b0*/  BRA `(.L_x_0) ;  /* 0xfffffffc00fc7947 */ /* 0x000fc0000383ffff */
[----:B------:R-:W-:-:S00]  /*02c0*/  NOP ;  /* 0x0000000000007918 */ /* 0x000fc00000000000 */
        /* <DEDUP_REMOVED lines=11> */
.L_x_6:


//--------------------- .text._Z19transposeUnroll4RowPfS_ii --------------------------
	.section	.text._Z19transposeUnroll4RowPfS_ii,"ax",@progbits
	.align	128
        .global         _Z19transposeUnroll4RowPfS_ii
        .type           _Z19transposeUnroll4RowPfS_ii,@function
        .size           _Z19transposeUnroll4RowPfS_ii,(.L_x_7 - _Z19transposeUnroll4RowPfS_ii)
        .other          _Z19transposeUnroll4RowPfS_ii,@"STO_CUDA_ENTRY STV_DEFAULT"
_Z19transposeUnroll4RowPfS_ii:
.text._Z19transposeUnroll4RowPfS_ii:
        /* <DEDUP_REMOVED lines=22> */
[----:B------:R-:W-:Y:S01]  /*0160*/  IADD3 R15, PT, PT, R9, R0, RZ ;  /* 0x00000000090f7210 */ /* 0x000fe20007ffe0ff */
[----:B--2---:R-:W-:-:S04]  /*0170*/  IMAD.WIDE.U32 R8, R13, 0x4, R2 ;  /* 0x000000040d087825 */ /* 0x004fc800078e0002 */
[C---:B------:R-:W-:Y:S01]  /*0180*/  IMAD.WIDE.U32 R10, R15.reuse, 0x4, R4 ;  /* 0x000000040f0a7825 */ /* 0x040fe200078e0004 */
[----:B------:R-:W-:Y:S01]  /*0190*/  IADD3 R21, PT, PT, R15, R0, RZ ;  /* 0x000000000f157210 */ /* 0x000fe20007ffe0ff */
[----:B---3--:R-:W-:Y:S04]  /*01a0*/  STG.E desc[UR4][R8.64], R17 ;  /* 0x0000001108007986 */ /* 0x008fe8000c101904 */
[----:B------:R-:W2:Y:S01]  /*01b0*/  LDG.E R11, desc[UR4][R10.64] ;  /* 0x000000040a0b7981 */ /* 0x000ea2000c1e1900 */
[----:B------:R-:W-:Y:S02]  /*01c0*/  IMAD R19, R0, UR7, R13 ;  /* 0x0000000700137c24 */ /* 0x000fe4000f8e020d */
[----:B------:R-:W-:-:S04]  /*01d0*/  IMAD.WIDE.U32 R14, R21, 0x4, R4 ;  /* 0x00000004150e7825 */ /* 0x000fc800078e0004 */
[----:B------:R-:W-:Y:S01]  /*01e0*/  IMAD.WIDE.U32 R12, R19, 0x4, R2 ;  /* 0x00000004130c7825 */ /* 0x000fe200078e0002 */
[----:B------:R-:W-:-:S04]  /*01f0*/  IADD3 R21, PT, PT, R21, R0, RZ ;  /* 0x0000000015157210 */ /* 0x000fc80007ffe0ff */
[----:B--2---:R-:W-:Y:S04]  /*0200*/  STG.E desc[UR4][R12.64], R11 ;  /* 0x0000000b0c007986 */ /* 0x004fe8000c101904 */
[----:B------:R-:W2:Y:S01]  /*0210*/  LDG.E R15, desc[UR4][R14.64] ;  /* 0x000000040e0f7981 */ /* 0x000ea2000c1e1900 */
[----:B------:R-:W-:Y:S02]  /*0220*/  IMAD R19, R0, UR7, R19 ;  /* 0x0000000700137c24 */ /* 0x000fe4000f8e0213 */
[----:B------:R-:W-:-:S04]  /*0230*/  IMAD.WIDE.U32 R4, R21, 0x4, R4 ;  /* 0x0000000415047825 */ /* 0x000fc800078e0004 */
[----:B------:R-:W-:-:S05]  /*0240*/  IMAD.WIDE.U32 R6, R19, 0x4, R2 ;  /* 0x0000000413067825 */ /* 0x000fca00078e0002 */
[----:B--2---:R-:W-:Y:S04]  /*0250*/  STG.E desc[UR4][R6.64], R15 ;  /* 0x0000000f06007986 */ /* 0x004fe8000c101904 */
[----:B------:R-:W2:Y:S01]  /*0260*/  LDG.E R5, desc[UR4][R4.64] ;  /* 0x0000000404057981 */ /* 0x000ea2000c1e1900 */
[----:B------:R-:W-:-:S04]  /*0270*/  IMAD R19, R0, UR7, R19 ;  /* 0x0000000700137c24 */ /* 0x000fc8000f8e0213 */
[----:B------:R-:W-:-:S05]  /*0280*/  IMAD.WIDE.U32 R2, R19, 0x4, R2 ;  /* 0x0000000413027825 */ /* 0x000fca00078e0002 */
[----:B--2---:R-:W-:Y:S01]  /*0290*/  STG.E desc[UR4][R2.64], R5 ;  /* 0x0000000502007986 */ /* 0x004fe2000c101904 */
[----:B------:R-:W-:Y:S05]  /*02a0*/  EXIT ;  /* 0x000000000000794d */ /* 0x000fea0003800000 */
.L_x_1:
        /* <DEDUP_REMOVED lines=13> */
.L_x_7:


//--------------------- .text._Z17transposeNaiveColPfS_ii --------------------------
	.section	.text._Z17transposeNaiveColPfS_ii,"ax",@progbits
	.align	128
        .global         _Z17transposeNaiveColPfS_ii
        .type           _Z17transposeNaiveColPfS_ii,@function
        .size           _Z17transposeNaiveColPfS_ii,(.L_x_8 - _Z17transposeNaiveColPfS_ii)
        .other          _Z17transposeNaiveColPfS_ii,@"STO_CUDA_ENTRY STV_DEFAULT"
_Z17transposeNaiveColPfS_ii:
.text._Z17transposeNaiveColPfS_ii:
[----:B------:R-:W-:Y:S01]  /*0000*/  LDC R1, c[0x0][0x37c] ;  /* 0x0000df00ff017b82 */ /* 0x000fe20000000800 */
[----:B------:R-:W0:Y:S01]  /*0010*/  S2R R7, SR_CTAID.Y ;  /* 0x0000000000077919 */ /* 0x000e220000002600 */
[----:B------:R-:W1:Y:S01]  /*0020*/  LDCU UR4, c[0x0][0x360] ;  /* 0x00006c00ff0477ac */ /* 0x000e620008000800 */
[----:B------:R-:W0:Y:S01]  /*0030*/  S2R R2, SR_TID.Y ;  /* 0x0000000000027919 */ /* 0x000e220000002200 */
[----:B------:R-:W0:Y:S01]  /*0040*/  LDCU UR5, c[0x0][0x364] ;  /* 0x00006c80ff0577ac */ /* 0x000e220008000800 */
[----:B------:R-:W1:Y:S01]  /*0050*/  S2R R0, SR_CTAID.X ;  /* 0x0000000000007919 */ /* 0x000e620000002500 */
[----:B------:R-:W2:Y:S01]  /*0060*/  LDCU.64 UR6, c[0x0][0x390] ;  /* 0x00007200ff0677ac */ /* 0x000ea20008000a00 */
[----:B------:R-:W1:Y:S01]  /*0070*/  S2R R3, SR_TID.X ;  /* 0x0000000000037919 */ /* 0x000e620000002100 */
[----:B0-----:R-:W-:-:S05]  /*0080*/  IMAD R7, R7, UR5, R2 ;  /* 0x0000000507077c24 */ /* 0x001fca000f8e0202 */
[----:B--2---:R-:W-:Y:S01]  /*0090*/  ISETP.GE.U32.AND P0, PT, R7, UR7, PT ;  /* 0x0000000707007c0c */ /* 0x004fe2000bf06070 */
[----:B-1----:R-:W-:-:S05]  /*00a0*/  IMAD R0, R0, UR4, R3 ;  /* 0x0000000400007c24 */ /* 0x002fca000f8e0203 */
[----:B------:R-:W-:-:S13]  /*00b0*/  ISETP.GE.U32.OR P0, PT, R0, UR6, P0 ;  /* 0x0000000600007c0c */ /* 0x000fda0008706470 */
[----:B------:R-:W-:Y:S05]  /*00c0*/  @P0 EXIT ;  /* 0x000000000000094d */ /* 0x000fea0003800000 */
[----:B------:R-:W0:Y:S01]  /*00d0*/  LDC.64 R2, c[0x0][0x388] ;  /* 0x0000e200ff027b82 */ /* 0x000e220000000a00 */
[----:B------:R-:W1:Y:S01]  /*00e0*/  LDCU.64 UR4, c[0x0][0x358] ;  /* 0x00006b00ff0477ac */ /* 0x000e620008000a00 */
[----:B------:R-:W-:-:S04]  /*00f0*/  IMAD R5, R0, UR7, R7 ;  /* 0x0000000700057c24 */ /* 0x000fc8000f8e0207 */
[----:B0-----:R-:W-:Y:S02]  /*0100*/  IMAD.WIDE.U32 R2, R5, 0x4, R2 ;  /* 0x0000000405027825 */ /* 0x001fe400078e0002 */
[----:B------:R-:W0:Y:S04]  /*0110*/  LDC.64 R4, c[0x0][0x380] ;  /* 0x0000e000ff047b82 */ /* 0x000e280000000a00 */
[----:B-1----:R-:W2:Y:S01]  /*0120*/  LDG.E R3, desc[UR4][R2.64] ;  /* 0x0000000402037981 */ /* 0x002ea2000c1e1900 */
[----:B------:R-:W-:-:S04]  /*0130*/  IMAD R7, R7, UR6, R0 ;  /* 0x0000000607077c24 */ /* 0x000fc8000f8e0200 */
[----:B0-----:R-:W-:-:S05]  /*0140*/  IMAD.WIDE.U32 R4, R7, 0x4, R4 ;  /* 0x0000000407047825 */ /* 0x001fca00078e0004 */
[----:B--2---:R-:W-:Y:S01]  /*0150*/  STG.E desc[UR4][R4.64], R3 ;  /* 0x0000000304007986 */ /* 0x004fe2000c101904 */
[----:B------:R-:W-:Y:S05]  /*0160*/  EXIT ;  /* 0x000000000000794d */ /* 0x000fea0003800000 */
.L_x_2:
        /* <DEDUP_REMOVED lines=9> */
.L_x_8:


//--------------------- .text._Z17transposeNaiveRowPfS_ii --------------------------
	.section	.text._Z17transposeNaiveRowPfS_ii,"ax",@progbits
	.align	128
        .global         _Z17transposeNaiveRowPfS_ii
        .type           _Z17transposeNaiveRowPfS_ii,@function
        .size           _Z17transposeNaiveRowPfS_ii,(.L_x_9 - _Z17transposeNaiveRowPfS_ii)
        .other          _Z17transposeNaiveRowPfS_ii,@"STO_CUDA_ENTRY STV_DEFAULT"
_Z17transposeNaiveRowPfS_ii:
.text._Z17transposeNaiveRowPfS_ii:
        /* <DEDUP_REMOVED lines=23> */
.L_x_3:
        /* <DEDUP_REMOVED lines=9> */
.L_x_9:


//--------------------- .text._Z7copyColPfS_ii    --------------------------
	.section	.text._Z7copyColPfS_ii,"ax",@progbits
	.align	128
        .global         _Z7copyColPfS_ii
        .type           _Z7copyColPfS_ii,@function
        .size           _Z7copyColPfS_ii,(.L_x_10 - _Z7copyColPfS_ii)
        .other          _Z7copyColPfS_ii,@"STO_CUDA_ENTRY STV_DEFAULT"
_Z7copyColPfS_ii:
.text._Z7copyColPfS_ii:
        /* <DEDUP_REMOVED lines=15> */
[----:B------:R-:W-:-:S06]  /*00f0*/  IMAD R7, R0, UR7, R5 ;  /* 0x0000000700077c24 */ /* 0x000fcc000f8e0205 */
[----:B------:R-:W2:Y:S01]  /*0100*/  LDC.64 R4, c[0x0][0x380] ;  /* 0x0000e000ff047b82 */ /* 0x000ea20000000a00 */
[----:B0-----:R-:W-:-:S06]  /*0110*/  IMAD.WIDE.U32 R2, R7, 0x4, R2 ;  /* 0x0000000407027825 */ /* 0x001fcc00078e0002 */
[----:B-1----:R-:W3:Y:S01]  /*0120*/  LDG.E R3, desc[UR4][R2.64] ;  /* 0x0000000402037981 */ /* 0x002ee2000c1e1900 */
[----:B--2---:R-:W-:-:S05]  /*0130*/  IMAD.WIDE.U32 R4, R7, 0x4, R4 ;  /* 0x0000000407047825 */ /* 0x004fca00078e0004 */
[----:B---3--:R-:W-:Y:S01]  /*0140*/  STG.E desc[UR4][R4.64], R3 ;  /* 0x0000000304007986 */ /* 0x008fe2000c101904 */
[----:B------:R-:W-:Y:S05]  /*0150*/  EXIT ;  /* 0x000000000000794d */ /* 0x000fea0003800000 */
.L_x_4:
        /* <DEDUP_REMOVED lines=10> */
.L_x_10:


//--------------------- .text._Z7copyRowPfS_ii    --------------------------
	.section	.text._Z7copyRowPfS_ii,"ax",@progbits
	.align	128
        .global         _Z7copyRowPfS_ii
        .type           _Z7copyRowPfS_ii,@function
        .size           _Z7copyRowPfS_ii,(.L_x_11 - _Z7copyRowPfS_ii)
        .other          _Z7copyRowPfS_ii,@"STO_CUDA_ENTRY STV_DEFAULT"
_Z7copyRowPfS_ii:
.text._Z7copyRowPfS_ii:
        /* <DEDUP_REMOVED lines=22> */
.L_x_5:
        /* <DEDUP_REMOVED lines=10> */
.L_x_11:


//--------------------- .nv.global.init           --------------------------
	.section	.nv.global.init,"aw",@progbits
	.align	4
.nv.global.init:
	.type		mrg32k3aM1SubSeq,@object
	.size		mrg32k3aM1SubSeq,(mrg32k3aM2SubSeq - mrg32k3aM1SubSeq)
mrg32k3aM1SubSeq:
        /*0000*/ 	.byte	0x0b, 0xcc, 0xee, 0x04, 0x73, 0x29, 0x8b, 0x6f, 0xf6, 0x53, 0x03, 0xf6, 0x23, 0xf6, 0xea, 0xda
        /* <DEDUP_REMOVED lines=125> */
	.type		mrg32k3aM2SubSeq,@object
	.size		mrg32k3aM2SubSeq,(mrg32k3aM1 - mrg32k3aM2SubSeq)
mrg32k3aM2SubSeq:
        /* <DEDUP_REMOVED lines=126> */
	.type		mrg32k3aM1,@object
	.size		mrg32k3aM1,(mrg32k3aM1Seq - mrg32k3aM1)
mrg32k3aM1:
        /* <DEDUP_REMOVED lines=144> */
	.type		mrg32k3aM1Seq,@object
	.size		mrg32k3aM1Seq,(mrg32k3aM2 - mrg32k3aM1Seq)
mrg32k3aM1Seq:
        /* <DEDUP_REMOVED lines=144> */
	.type		mrg32k3aM2,@object
	.size		mrg32k3aM2,(mrg32k3aM2Seq - mrg32k3aM2)
mrg32k3aM2:
        /* <DEDUP_REMOVED lines=144> */
	.type		mrg32k3aM2Seq,@object
	.size		mrg32k3aM2Seq,(precalc_xorwow_matrix - mrg32k3aM2Seq)
mrg32k3aM2Seq:
        /* <DEDUP_REMOVED lines=144> */
	.type		precalc_xorwow_matrix,@object
	.size		precalc_xorwow_matrix,(precalc_xorwow_offset_matrix - precalc_xorwow_matrix)
precalc_xorwow_matrix:
        /* <DEDUP_REMOVED lines=6400> */
	.type		precalc_xorwow_offset_matrix,@object
	.size		precalc_xorwow_offset_matrix,(.L_1 - precalc_xorwow_offset_matrix)
precalc_xorwow_offset_matrix:
        /* <DEDUP_REMOVED lines=6400> */
.L_1:


//--------------------- .nv.shared.reserved.0     --------------------------
	.section	.nv.shared.reserved.0,"aw",@nobits
	.weak		__nv_reservedSMEM_offset_0_alias
	.size		__nv_reservedSMEM_offset_0_alias, 0, 64
	.other		__nv_reservedSMEM_offset_0_alias,@"STO_CUDA_RESERVED_SHARED STV_DEFAULT"
__nv_reservedSMEM_offset_0_alias:
	.zero		0
	.zero		64


//--------------------- .nv.constant0._Z19transposeUnroll4ColPfS_ii --------------------------
	.section	.nv.constant0._Z19transposeUnroll4ColPfS_ii,"a",@progbits
	.sectionflags	@""
	.align	4
.nv.constant0._Z19transposeUnroll4ColPfS_ii:
	.zero		920


//--------------------- .nv.constant0._Z19transposeUnroll4RowPfS_ii --------------------------
	.section	.nv.constant0._Z19transposeUnroll4RowPfS_ii,"a",@progbits
	.sectionflags	@""
	.align	4
.nv.constant0._Z19transposeUnroll4RowPfS_ii:
	.zero		920


//--------------------- .nv.constant0._Z17transposeNaiveColPfS_ii --------------------------
	.section	.nv.constant0._Z17transposeNaiveColPfS_ii,"a",@progbits
	.sectionflags	@""
	.align	4
.nv.constant0._Z17transposeNaiveColPfS_ii:
	.zero		920


//--------------------- .nv.constant0._Z17transposeNaiveRowPfS_ii --------------------------
	.section	.nv.constant0._Z17transposeNaiveRowPfS_ii,"a",@progbits
	.sectionflags	@""
	.align	4
.nv.constant0._Z17transposeNaiveRowPfS_ii:
	.zero		920


//--------------------- .nv.constant0._Z7copyColPfS_ii --------------------------
	.section	.nv.constant0._Z7copyColPfS_ii,"a",@progbits
	.sectionflags	@""
	.align	4
.nv.constant0._Z7copyColPfS_ii:
	.zero		920


//--------------------- .nv.constant0._Z7copyRowPfS_ii --------------------------
	.section	.nv.constant0._Z7copyRowPfS_ii,"a",@progbits
	.sectionflags	@""
	.align	4
.nv.constant0._Z7copyRowPfS_ii:
	.zero		920


//--------------------- SYMBOLS --------------------------

	.type		.nv.reservedSmem.offset0,@object
	.size		.nv.reservedSmem.offset0,0x4
